//
// Generated by NVIDIA NVVM Compiler
//
// Compiler Build ID: CL-36424714
// Cuda compilation tools, release 13.0, V13.0.88
// Based on NVVM 20.0.0
//

.version 9.0
.target sm_100
.address_size 64

	// .globl	_Z15LeakyReLUKernelPKffPfmm

.visible .entry _Z15LeakyReLUKernelPKffPfmm(
	.param .u64 .ptr .align 1 _Z15LeakyReLUKernelPKffPfmm_param_0,
	.param .f32 _Z15LeakyReLUKernelPKffPfmm_param_1,
	.param .u64 .ptr .align 1 _Z15LeakyReLUKernelPKffPfmm_param_2,
	.param .u64 _Z15LeakyReLUKernelPKffPfmm_param_3,
	.param .u64 _Z15LeakyReLUKernelPKffPfmm_param_4
)
{
	.reg .pred 	%p<5>;
	.reg .b32 	%r<11>;
	.reg .b32 	%f<4>;
	.reg .b64 	%rd<15>;

	ld.param.u64 	%rd2, [_Z15LeakyReLUKernelPKffPfmm_param_0];
	ld.param.f32 	%f2, [_Z15LeakyReLUKernelPKffPfmm_param_1];
	ld.param.u64 	%rd3, [_Z15LeakyReLUKernelPKffPfmm_param_2];
	ld.param.u64 	%rd4, [_Z15LeakyReLUKernelPKffPfmm_param_3];
	ld.param.u64 	%rd5, [_Z15LeakyReLUKernelPKffPfmm_param_4];
	cvta.to.global.u64 	%rd1, %rd3;
	mov.u32 	%r2, %ctaid.y;
	mov.u32 	%r3, %ntid.y;
	mov.u32 	%r4, %tid.y;
	mad.lo.s32 	%r5, %r2, %r3, %r4;
	mov.u32 	%r6, %ctaid.x;
	mov.u32 	%r7, %ntid.x;
	mov.u32 	%r8, %tid.x;
	mad.lo.s32 	%r9, %r6, %r7, %r8;
	cvt.u32.u64 	%r10, %rd4;
	mad.lo.s32 	%r1, %r5, %r10, %r9;
	cvt.u64.u32 	%rd6, %r5;
	setp.le.u64 	%p1, %rd5, %rd6;
	cvt.s64.s32 	%rd7, %r9;
	setp.le.u64 	%p2, %rd4, %rd7;
	or.pred  	%p3, %p2, %p1;
	@%p3 bra 	$L__BB0_4;
	cvta.to.global.u64 	%rd8, %rd2;
	mul.wide.s32 	%rd9, %r1, 4;
	add.s64 	%rd10, %rd8, %rd9;
	ld.global.f32 	%f1, [%rd10];
	setp.leu.f32 	%p4, %f1, 0f00000000;
	@%p4 bra 	$L__BB0_3;
	add.s64 	%rd14, %rd1, %rd9;
	st.global.f32 	[%rd14], %f1;
	bra.uni 	$L__BB0_4;
$L__BB0_3:
	mul.f32 	%f3, %f2, %f1;
	add.s64 	%rd12, %rd1, %rd9;
	st.global.f32 	[%rd12], %f3;
$L__BB0_4:
	ret;

}


// ===== COMPILED SASS (sm_100) =====

	.target	sm_100

	.elftype	@"ET_EXEC"


//--------------------- .note.nv.tkinfo           --------------------------
	.section	.note.nv.tkinfo,"",@"SHT_NOTE"
	.sectionflags	@"SHF_NOTE_NV_TKINFO"
	.tkinfo
        /*0018*/ 	.word	0x00000002
        /*0030*/ 	.string	""
        /*0030*/ 	.string	"ptxas"
        /*0030*/ 	.string	"Cuda compilation tools, release 13.0, V13.0.88"
        /*0030*/ 	.string	"Build cuda_13.0.r13.0/compiler.36424714_0"
        /*0030*/ 	.string	"-arch sm_100 -m 64 "



//--------------------- .note.nv.cuinfo           --------------------------
	.section	.note.nv.cuinfo,"",@"SHT_NOTE"
	.sectionflags	@"SHF_NOTE_NV_CUINFO"
        /*0018*/ 	.short	0x0002
        /*001a*/ 	.short	0x0064
        /*001c*/ 	.short	0x0082
	.zero		2


//--------------------- .nv.info                  --------------------------
	.section	.nv.info,"",@"SHT_CUDA_INFO"
	.align	4


	//----- nvinfo : EIATTR_REGCOUNT
	.align		4
        /*0000*/ 	.byte	0x04, 0x2f
        /*0002*/ 	.short	(.L_1 - .L_0)
	.align		4
.L_0:
        /*0004*/ 	.word	index@(_Z15LeakyReLUKernelPKffPfmm)
        /*0008*/ 	.word	0x0000000c


	//----- nvinfo : EIATTR_FRAME_SIZE
	.align		4
.L_1:
        /*000c*/ 	.byte	0x04, 0x11
        /*000e*/ 	.short	(.L_3 - .L_2)
	.align		4
.L_2:
        /*0010*/ 	.word	index@(_Z15LeakyReLUKernelPKffPfmm)
        /*0014*/ 	.word	0x00000000


	//----- nvinfo : EIATTR_MIN_STACK_SIZE
	.align		4
.L_3:
        /*0018*/ 	.byte	0x04, 0x12
        /*001a*/ 	.short	(.L_5 - .L_4)
	.align		4
.L_4:
        /*001c*/ 	.word	index@(_Z15LeakyReLUKernelPKffPfmm)
        /*0020*/ 	.word	0x00000000
.L_5:


//--------------------- .nv.compat                --------------------------
	.section	.nv.compat,"",@"SHT_CUDA_COMPAT_INFO"
	.align	4
        /*0000*/ 	.byte	0x02, 0x09, 0x00, 0x00, 0x02, 0x02, 0x01, 0x00, 0x02, 0x05, 0x05, 0x00, 0x03, 0x07, 0x01, 0x01
        /*0010*/ 	.byte	0x02, 0x03, 0x00, 0x00, 0x02, 0x06, 0x01, 0x00, 0x04, 0x0b, 0x08, 0x00, 0x09, 0x00, 0x00, 0x00
        /*0020*/ 	.byte	0x00, 0x00, 0x00, 0x00


//--------------------- .nv.info._Z15LeakyReLUKernelPKffPfmm --------------------------
	.section	.nv.info._Z15LeakyReLUKernelPKffPfmm,"",@"SHT_CUDA_INFO"
	.sectionflags	@""
	.align	4


	//----- nvinfo : EIATTR_CUDA_API_VERSION
	.align		4
        /*0000*/ 	.byte	0x04, 0x37
        /*0002*/ 	.short	(.L_7 - .L_6)
.L_6:
        /*0004*/ 	.word	0x00000082


	//----- nvinfo : EIATTR_KPARAM_INFO
	.align		4
.L_7:
        /*0008*/ 	.byte	0x04, 0x17
        /*000a*/ 	.short	(.L_9 - .L_8)
.L_8:
        /*000c*/ 	.word	0x00000000
        /*0010*/ 	.short	0x0004
        /*0012*/ 	.short	0x0020
        /*0014*/ 	.byte	0x00, 0xf0, 0x21, 0x00


	//----- nvinfo : EIATTR_KPARAM_INFO
	.align		4
.L_9:
        /*0018*/ 	.byte	0x04, 0x17
        /*001a*/ 	.short	(.L_11 - .L_10)
.L_10:
        /*001c*/ 	.word	0x00000000
        /*0020*/ 	.short	0x0003
        /*0022*/ 	.short	0x0018
        /*0024*/ 	.byte	0x00, 0xf0, 0x21, 0x00


	//----- nvinfo : EIATTR_KPARAM_INFO
	.align		4
.L_11:
        /*0028*/ 	.byte	0x04, 0x17
        /*002a*/ 	.short	(.L_13 - .L_12)
.L_12:
        /*002c*/ 	.word	0x00000000
        /*0030*/ 	.short	0x0002
        /*0032*/ 	.short	0x0010
        /*0034*/ 	.byte	0x00, 0xf5, 0x21, 0x00


	//----- nvinfo : EIATTR_KPARAM_INFO
	.align		4
.L_13:
        /*0038*/ 	.byte	0x04, 0x17
        /*003a*/ 	.short	(.L_15 - .L_14)
.L_14:
        /*003c*/ 	.word	0x00000000
        /*0040*/ 	.short	0x0001
        /*0042*/ 	.short	0x0008
        /*0044*/ 	.byte	0x00, 0xf0, 0x11, 0x00


	//----- nvinfo : EIATTR_KPARAM_INFO
	.align		4
.L_15:
        /*0048*/ 	.byte	0x04, 0x17
        /*004a*/ 	.short	(.L_17 - .L_16)
.L_16:
        /*004c*/ 	.word	0x00000000
        /*0050*/ 	.short	0x0000
        /*0052*/ 	.short	0x0000
        /*0054*/ 	.byte	0x00, 0xf5, 0x21, 0x00


	//----- nvinfo : EIATTR_SPARSE_MMA_MASK
	.align		4
.L_17:
        /*0058*/ 	.byte	0x03, 0x50
        /*005a*/ 	.short	0x0000


	//----- nvinfo : EIATTR_MAXREG_COUNT
	.align		4
        /*005c*/ 	.byte	0x03, 0x1b
        /*005e*/ 	.short	0x00ff


	//----- nvinfo : EIATTR_MERCURY_ISA_VERSION
	.align		4
        /*0060*/ 	.byte	0x03, 0x5f
        /*0062*/ 	.short	0x0101


	//----- nvinfo : EIATTR_VRC_CTA_INIT_COUNT
	.align		4
        /*0064*/ 	.byte	0x02, 0x4a
	.zero		1
	.zero		1


	//----- nvinfo : EIATTR_EXIT_INSTR_OFFSETS
	.align		4
        /*0068*/ 	.byte	0x04, 0x1c
        /*006a*/ 	.short	(.L_19 - .L_18)


	//   ....[0]....
.L_18:
        /*006c*/ 	.word	0x00000110


	//   ....[1]....
        /*0070*/ 	.word	0x000001a0


	//   ....[2]....
        /*0074*/ 	.word	0x00000200


	//----- nvinfo : EIATTR_CBANK_PARAM_SIZE
	.align		4
.L_19:
        /*0078*/ 	.byte	0x03, 0x19
        /*007a*/ 	.short	0x0028


	//----- nvinfo : EIATTR_PARAM_CBANK
	.align		4
        /*007c*/ 	.byte	0x04, 0x0a
        /*007e*/ 	.short	(.L_21 - .L_20)
	.align		4
.L_20:
        /*0080*/ 	.word	index@(.nv.constant0._Z15LeakyReLUKernelPKffPfmm)
        /*0084*/ 	.short	0x0380
        /*0086*/ 	.short	0x0028


	//----- nvinfo : EIATTR_SW_WAR
	.align		4
.L_21:
        /*0088*/ 	.byte	0x04, 0x36
        /*008a*/ 	.short	(.L_23 - .L_22)
.L_22:
        /*008c*/ 	.word	0x00000008
.L_23:


//--------------------- .nv.callgraph             --------------------------
	.section	.nv.callgraph,"",@"SHT_CUDA_CALLGRAPH"
	.align	4
	.sectionentsize	8
	.align		4
        /*0000*/ 	.word	0x00000000
	.align		4
        /*0004*/ 	.word	0xffffffff
	.align		4
        /*0008*/ 	.word	0x00000000
	.align		4
        /*000c*/ 	.word	0xfffffffe
	.align		4
        /*0010*/ 	.word	0x00000000
	.align		4
        /*0014*/ 	.word	0xfffffffd
	.align		4
        /*0018*/ 	.word	0x00000000
	.align		4
        /*001c*/ 	.word	0xfffffffc


//--------------------- .text._Z15LeakyReLUKernelPKffPfmm --------------------------
	.section	.text._Z15LeakyReLUKernelPKffPfmm,"ax",@progbits
	.align	128
        .global         _Z15LeakyReLUKernelPKffPfmm
        .type           _Z15LeakyReLUKernelPKffPfmm,@function
        .size           _Z15LeakyReLUKernelPKffPfmm,(.L_x_1 - _Z15LeakyReLUKernelPKffPfmm)
        .other          _Z15LeakyReLUKernelPKffPfmm,@"STO_CUDA_ENTRY STV_DEFAULT"
_Z15LeakyReLUKernelPKffPfmm:
.text._Z15LeakyReLUKernelPKffPfmm:
[----:B------:R-:W-:Y:S01]  /*0000*/  LDC R1, c[0x0][0x37c] ;  /* 0x0000df00ff017b82 */ /* 0x000fe20000000800 */
[----:B------:R-:W0:Y:S07]  /*0010*/  S2R R3, SR_TID.Y ;  /* 0x0000000000037919 */ /* 0x000e2e0000002200 */
[----:B------:R-:W0:Y:S01]  /*0020*/  S2UR UR4, SR_CTAID.Y ;  /* 0x00000000000479c3 */ /* 0x000e220000002600 */
[----:B------:R-:W1:Y:S01]  /*0030*/  LDCU.64 UR8, c[0x0][0x3a0] ;  /* 0x00007400ff0877ac */ /* 0x000e620008000a00 */
[----:B------:R-:W2:Y:S01]  /*0040*/  S2R R5, SR_TID.X ;  /* 0x0000000000057919 */ /* 0x000ea20000002100 */
[----:B------:R-:W3:Y:S05]  /*0050*/  LDCU.64 UR6, c[0x0][0x398] ;  /* 0x00007300ff0677ac */ /* 0x000eea0008000a00 */
[----:B------:R-:W0:Y:S08]  /*0060*/  LDC R0, c[0x0][0x364] ;  /* 0x0000d900ff007b82 */ /* 0x000e300000000800 */
[----:B------:R-:W2:Y:S08]  /*0070*/  S2UR UR5, SR_CTAID.X ;  /* 0x00000000000579c3 */ /* 0x000eb00000002500 */
[----:B------:R-:W2:Y:S01]  /*0080*/  LDC R2, c[0x0][0x360] ;  /* 0x0000d800ff027b82 */ /* 0x000ea20000000800 */
[----:B0-----:R-:W-:-:S05]  /*0090*/  IMAD R0, R0, UR4, R3 ;  /* 0x0000000400007c24 */ /* 0x001fca000f8e0203 */
[----:B-1----:R-:W-:-:S04]  /*00a0*/  ISETP.GE.U32.AND P0, PT, R0, UR8, PT ;  /* 0x0000000800007c0c */ /* 0x002fc8000bf06070 */
[----:B------:R-:W-:Y:S01]  /*00b0*/  ISETP.GE.U32.AND.EX P0, PT, RZ, UR9, PT, P0 ;  /* 0x00000009ff007c0c */ /* 0x000fe2000bf06100 */
[----:B--2---:R-:W-:-:S04]  /*00c0*/  IMAD R3, R2, UR5, R5 ;  /* 0x0000000502037c24 */ /* 0x004fc8000f8e0205 */
[--C-:B---3--:R-:W-:Y:S01]  /*00d0*/  IMAD R7, R0, UR6, R3.reuse ;  /* 0x0000000600077c24 */ /* 0x108fe2000f8e0203 */
[----:B------:R-:W-:Y:S02]  /*00e0*/  ISETP.GE.U32.AND P1, PT, R3, UR6, PT ;  /* 0x0000000603007c0c */ /* 0x000fe4000bf26070 */
[----:B------:R-:W-:-:S04]  /*00f0*/  SHF.R.S32.HI R2, RZ, 0x1f, R3 ;  /* 0x0000001fff027819 */ /* 0x000fc80000011403 */
[----:B------:R-:W-:-:S13]  /*0100*/  ISETP.GE.U32.OR.EX P0, PT, R2, UR7, P0, P1 ;  /* 0x0000000702007c0c */ /* 0x000fda0008706510 */
[----:B------:R-:W-:Y:S05]  /*0110*/  @P0 EXIT ;  /* 0x000000000000094d */ /* 0x000fea0003800000 */
[----:B------:R-:W0:Y:S01]  /*0120*/  LDC.64 R2, c[0x0][0x380] ;  /* 0x0000e000ff027b82 */ /* 0x000e220000000a00 */
[----:B------:R-:W1:Y:S01]  /*0130*/  LDCU.64 UR4, c[0x0][0x358] ;  /* 0x00006b00ff0477ac */ /* 0x000e620008000a00 */
[----:B0-----:R-:W-:-:S05]  /*0140*/  IMAD.WIDE R2, R7, 0x4, R2 ;  /* 0x0000000407027825 */ /* 0x001fca00078e0202 */
[----:B-1----:R-:W2:Y:S02]  /*0150*/  LDG.E R9, desc[UR4][R2.64] ;  /* 0x0000000402097981 */ /* 0x002ea4000c1e1900 */
[----:B--2---:R-:W-:-:S13]  /*0160*/  FSETP.GT.AND P0, PT, R9, RZ, PT ;  /* 0x000000ff0900720b */ /* 0x004fda0003f04000 */
[----:B------:R-:W0:Y:S02]  /*0170*/  @P0 LDC.64 R4, c[0x0][0x390] ;  /* 0x0000e400ff040b82 */ /* 0x000e240000000a00 */
[----:B0-----:R-:W-:-:S05]  /*0180*/  @P0 IMAD.WIDE R4, R7, 0x4, R4 ;  /* 0x0000000407040825 */ /* 0x001fca00078e0204 */
[----:B------:R0:W-:Y:S01]  /*0190*/  @P0 STG.E desc[UR4][R4.64], R9 ;  /* 0x0000000904000986 */ /* 0x0001e2000c101904 */
[----:B------:R-:W-:Y:S05]  /*01a0*/  @P0 EXIT ;  /* 0x000000000000094d */ /* 0x000fea0003800000 */
[----:B------:R-:W1:Y:S01]  /*01b0*/  LDC.64 R2, c[0x0][0x390] ;  /* 0x0000e400ff027b82 */ /* 0x000e620000000a00 */
[----:B------:R-:W0:Y:S02]  /*01c0*/  LDCU UR6, c[0x0][0x388] ;  /* 0x00007100ff0677ac */ /* 0x000e240008000800 */
[----:B0-----:R-:W-:Y:S01]  /*01d0*/  FMUL R9, R9, UR6 ;  /* 0x0000000609097c20 */ /* 0x001fe20008400000 */
[----:B-1----:R-:W-:-:S05]  /*01e0*/  IMAD.WIDE R2, R7, 0x4, R2 ;  /* 0x0000000407027825 */ /* 0x002fca00078e0202 */
[----:B------:R-:W-:Y:S01]  /*01f0*/  STG.E desc[UR4][R2.64], R9 ;  /* 0x0000000902007986 */ /* 0x000fe2000c101904 */
[----:B------:R-:W-:Y:S05]  /*0200*/  EXIT ;  /* 0x000000000000794d */ /* 0x000fea0003800000 */
.L_x_0:
[----:B------:R-:W-:-:S00]  /*0210*/  BRA `(.L_x_0) ;  /* 0xfffffffc00fc7947 */ /* 0x000fc0000383ffff */
[----:B------:R-:W-:-:S00]  /*0220*/  NOP ;  /* 0x0000000000007918 */ /* 0x000fc00000000000 */
        /* <DEDUP_REMOVED lines=13> */
.L_x_1:


//--------------------- .nv.shared.reserved.0     --------------------------
	.section	.nv.shared.reserved.0,"aw",@nobits
	.weak		__nv_reservedSMEM_offset_0_alias
	.size		__nv_reservedSMEM_offset_0_alias, 0, 64
	.other		__nv_reservedSMEM_offset_0_alias,@"STO_CUDA_RESERVED_SHARED STV_DEFAULT"
__nv_reservedSMEM_offset_0_alias:
	.zero		0
	.zero		64


//--------------------- .nv.constant0._Z15LeakyReLUKernelPKffPfmm --------------------------
	.section	.nv.constant0._Z15LeakyReLUKernelPKffPfmm,"a",@progbits
	.sectionflags	@""
	.align	4
.nv.constant0._Z15LeakyReLUKernelPKffPfmm:
	.zero		936


//--------------------- SYMBOLS --------------------------

	.type		.nv.reservedSmem.offset0,@object
	.size		.nv.reservedSmem.offset0,0x4
